	.headerflags	@"EF_CUDA_TEXMODE_UNIFIED EF_CUDA_64BIT_ADDRESS EF_CUDA_ACCELERATORS EF_CUDA_SM90 EF_CUDA_VIRTUAL_SM(EF_CUDA_SM90)"
	.elftype	@"ET_EXEC"


//--------------------- .nv.info                  --------------------------
	.section	.nv.info,"",@"SHT_CUDA_INFO"
	.align	4


	//----- nvinfo : EIATTR_REGCOUNT
	.align		4
        /*0000*/ 	.byte	0x04, 0x2f
        /*0002*/ 	.short	(.L_3 - .L_2)
	.align		4
.L_2:
        /*0004*/ 	.word	index@(triton_poi_fused__native_batch_norm_legit_no_training_add_13)
        /*0008*/ 	.word	0x00000020


	//----- nvinfo : EIATTR_MIN_STACK_SIZE
	.align		4
.L_3:
        /*000c*/ 	.byte	0x04, 0x12
        /*000e*/ 	.short	(.L_5 - .L_4)
	.align		4
.L_4:
        /*0010*/ 	.word	index@(triton_poi_fused__native_batch_norm_legit_no_training_add_13)
        /*0014*/ 	.word	0x00000000


	//----- nvinfo : EIATTR_FRAME_SIZE
	.align		4
.L_5:
        /*0018*/ 	.byte	0x04, 0x11
        /*001a*/ 	.short	(.L_7 - .L_6)
	.align		4
.L_6:
        /*001c*/ 	.word	index@(triton_poi_fused__native_batch_norm_legit_no_training_add_13)
        /*0020*/ 	.word	0x00000000


	//----- nvinfo : EIATTR_MIN_STACK_SIZE
	.align		4
.L_7:
        /*0024*/ 	.byte	0x04, 0x12
        /*0026*/ 	.short	(.L_9 - .L_8)
	.align		4
.L_8:
        /*0028*/ 	.word	index@(triton_poi_fused__native_batch_norm_legit_no_training_add_13)
        /*002c*/ 	.word	0x00000000
.L_9:


//--------------------- .nv.info.triton_poi_fused__native_batch_norm_legit_no_training_add_13 --------------------------
	.section	.nv.info.triton_poi_fused__native_batch_norm_legit_no_training_add_13,"",@"SHT_CUDA_INFO"
	.sectionflags	@""
	.align	4


	//----- nvinfo : EIATTR_CUDA_API_VERSION
	.align		4
        /*0000*/ 	.byte	0x04, 0x37
        /*0002*/ 	.short	(.L_11 - .L_10)
.L_10:
        /*0004*/ 	.word	0x0000007c


	//----- nvinfo : EIATTR_KPARAM_INFO
	.align		4
.L_11:
        /*0008*/ 	.byte	0x04, 0x17
        /*000a*/ 	.short	(.L_13 - .L_12)
.L_12:
        /*000c*/ 	.word	0x00000000
        /*0010*/ 	.short	0x0008
        /*0012*/ 	.short	0x003c
        /*0014*/ 	.byte	0x00, 0xf0, 0x11, 0x00


	//----- nvinfo : EIATTR_KPARAM_INFO
	.align		4
.L_13:
        /*0018*/ 	.byte	0x04, 0x17
        /*001a*/ 	.short	(.L_15 - .L_14)
.L_14:
        /*001c*/ 	.word	0x00000000
        /*0020*/ 	.short	0x0007
        /*0022*/ 	.short	0x0038
        /*0024*/ 	.byte	0x00, 0xf0, 0x11, 0x00


	//----- nvinfo : EIATTR_KPARAM_INFO
	.align		4
.L_15:
        /*0028*/ 	.byte	0x04, 0x17
        /*002a*/ 	.short	(.L_17 - .L_16)
.L_16:
        /*002c*/ 	.word	0x00000000
        /*0030*/ 	.short	0x0006
        /*0032*/ 	.short	0x0030
        /*0034*/ 	.byte	0x00, 0xf4, 0x21, 0x00


	//----- nvinfo : EIATTR_KPARAM_INFO
	.align		4
.L_17:
        /*0038*/ 	.byte	0x04, 0x17
        /*003a*/ 	.short	(.L_19 - .L_18)
.L_18:
        /*003c*/ 	.word	0x00000000
        /*0040*/ 	.short	0x0005
        /*0042*/ 	.short	0x0028
        /*0044*/ 	.byte	0x00, 0xf4, 0x21, 0x00


	//----- nvinfo : EIATTR_KPARAM_INFO
	.align		4
.L_19:
        /*0048*/ 	.byte	0x04, 0x17
        /*004a*/ 	.short	(.L_21 - .L_20)
.L_20:
        /*004c*/ 	.word	0x00000000
        /*0050*/ 	.short	0x0004
        /*0052*/ 	.short	0x0020
        /*0054*/ 	.byte	0x00, 0xf4, 0x21, 0x00


	//----- nvinfo : EIATTR_KPARAM_INFO
	.align		4
.L_21:
        /*0058*/ 	.byte	0x04, 0x17
        /*005a*/ 	.short	(.L_23 - .L_22)
.L_22:
        /*005c*/ 	.word	0x00000000
        /*0060*/ 	.short	0x0003
        /*0062*/ 	.short	0x0018
        /*0064*/ 	.byte	0x00, 0xf4, 0x21, 0x00


	//----- nvinfo : EIATTR_KPARAM_INFO
	.align		4
.L_23:
        /*0068*/ 	.byte	0x04, 0x17
        /*006a*/ 	.short	(.L_25 - .L_24)
.L_24:
        /*006c*/ 	.word	0x00000000
        /*0070*/ 	.short	0x0002
        /*0072*/ 	.short	0x0010
        /*0074*/ 	.byte	0x00, 0xf4, 0x21, 0x00


	//----- nvinfo : EIATTR_KPARAM_INFO
	.align		4
.L_25:
        /*0078*/ 	.byte	0x04, 0x17
        /*007a*/ 	.short	(.L_27 - .L_26)
.L_26:
        /*007c*/ 	.word	0x00000000
        /*0080*/ 	.short	0x0001
        /*0082*/ 	.short	0x0008
        /*0084*/ 	.byte	0x00, 0xf4, 0x21, 0x00


	//----- nvinfo : EIATTR_KPARAM_INFO
	.align		4
.L_27:
        /*0088*/ 	.byte	0x04, 0x17
        /*008a*/ 	.short	(.L_29 - .L_28)
.L_28:
        /*008c*/ 	.word	0x00000000
        /*0090*/ 	.short	0x0000
        /*0092*/ 	.short	0x0000
        /*0094*/ 	.byte	0x00, 0xf4, 0x21, 0x00


	//----- nvinfo : EIATTR_SPARSE_MMA_MASK
	.align		4
.L_29:
        /*0098*/ 	.byte	0x03, 0x50
        /*009a*/ 	.short	0x0000


	//----- nvinfo : EIATTR_MAXREG_COUNT
	.align		4
        /*009c*/ 	.byte	0x03, 0x1b
        /*009e*/ 	.short	0x00ff


	//----- nvinfo : EIATTR_EXIT_INSTR_OFFSETS
	.align		4
        /*00a0*/ 	.byte	0x04, 0x1c
        /*00a2*/ 	.short	(.L_31 - .L_30)


	//   ....[0]....
.L_30:
        /*00a4*/ 	.word	0x00000be0


	//   ....[1]....
        /*00a8*/ 	.word	0x00000c30


	//----- nvinfo : EIATTR_REQNTID
	.align		4
.L_31:
        /*00ac*/ 	.byte	0x04, 0x10
        /*00ae*/ 	.short	(.L_33 - .L_32)
.L_32:
        /*00b0*/ 	.word	0x00000080
        /*00b4*/ 	.word	0x00000001
        /*00b8*/ 	.word	0x00000001


	//----- nvinfo : EIATTR_CBANK_PARAM_SIZE
	.align		4
.L_33:
        /*00bc*/ 	.byte	0x03, 0x19
        /*00be*/ 	.short	0x0040


	//----- nvinfo : EIATTR_PARAM_CBANK
	.align		4
        /*00c0*/ 	.byte	0x04, 0x0a
        /*00c2*/ 	.short	(.L_35 - .L_34)
	.align		4
.L_34:
        /*00c4*/ 	.word	index@(.nv.constant0.triton_poi_fused__native_batch_norm_legit_no_training_add_13)
        /*00c8*/ 	.short	0x0210
        /*00ca*/ 	.short	0x0040


	//----- nvinfo : EIATTR_SW_WAR
	.align		4
.L_35:
        /*00cc*/ 	.byte	0x04, 0x36
        /*00ce*/ 	.short	(.L_37 - .L_36)
.L_36:
        /*00d0*/ 	.word	0x00000008
.L_37:


//--------------------- .nv.callgraph             --------------------------
	.section	.nv.callgraph,"",@"SHT_CUDA_CALLGRAPH"
	.align	4
	.sectionentsize	8
	.align		4
        /*0000*/ 	.word	0x00000000
	.align		4
        /*0004*/ 	.word	0xffffffff
	.align		4
        /*0008*/ 	.word	0x00000000
	.align		4
        /*000c*/ 	.word	0xfffffffe
	.align		4
        /*0010*/ 	.word	0x00000000
	.align		4
        /*0014*/ 	.word	0xfffffffd
	.align		4
        /*0018*/ 	.word	0x00000000
	.align		4
        /*001c*/ 	.word	0xfffffffc


//--------------------- .nv.constant4             --------------------------
	.section	.nv.constant4,"a",@progbits
	.align	8
	.align		8
.nv.constant4:
        /*0000*/ 	.dword	_$_str
	.align		8
        /*0008*/ 	.dword	_$_str_$_2


//--------------------- .text.triton_poi_fused__native_batch_norm_legit_no_training_add_13 --------------------------
	.section	.text.triton_poi_fused__native_batch_norm_legit_no_training_add_13,"ax",@progbits
	.sectionflags	@"SHF_BARRIERS=1"
	.align	128
        .global         triton_poi_fused__native_batch_norm_legit_no_training_add_13
        .type           triton_poi_fused__native_batch_norm_legit_no_training_add_13,@function
        .size           triton_poi_fused__native_batch_norm_legit_no_training_add_13,(.L_x_1 - triton_poi_fused__native_batch_norm_legit_no_training_add_13)
        .other          triton_poi_fused__native_batch_norm_legit_no_training_add_13,@"STO_CUDA_ENTRY STV_DEFAULT"
triton_poi_fused__native_batch_norm_legit_no_training_add_13:
.text.triton_poi_fused__native_batch_norm_legit_no_training_add_13:
[----:B------:R-:W0:Y:S01]  /*0000*/  LDC R1, c[0x0][0x28] ;  /* 0x00000a00ff017b82 */ /* 0x000e220000000800 */
[----:B------:R-:W1:Y:S07]  /*0010*/  S2R R2, SR_CTAID.X ;  /* 0x0000000000027919 */ /* 0x000e6e0000002500 */
[----:B------:R-:W2:Y:S01]  /*0020*/  LDC.64 R26, c[0x0][0x210] ;  /* 0x00008400ff1a7b82 */ /* 0x000ea20000000a00 */
[----:B------:R-:W-:Y:S01]  /*0030*/  CS2R R4, SRZ ;  /* 0x0000000000047805 */ /* 0x000fe2000001ff00 */
[----:B------:R-:W-:Y:S01]  /*0040*/  ULDC.64 UR6, c[0x0][0x208] ;  /* 0x0000820000067ab9 */ /* 0x000fe20000000a00 */
[----:B------:R-:W3:Y:S01]  /*0050*/  S2R R0, SR_TID.X ;  /* 0x0000000000007919 */ /* 0x000ee20000002100 */
[----:B------:R-:W4:Y:S04]  /*0060*/  S2R R3, SR_CTAID.Y ;  /* 0x0000000000037919 */ /* 0x000f280000002600 */
[----:B------:R-:W5:Y:S08]  /*0070*/  LDC.64 R24, c[0x0][0x218] ;  /* 0x00008600ff187b82 */ /* 0x000f700000000a00 */
[----:B------:R-:W5:Y:S01]  /*0080*/  LDC.64 R28, c[0x0][0x220] ;  /* 0x00008800ff1c7b82 */ /* 0x000f620000000a00 */
[----:B-1----:R-:W-:-:S02]  /*0090*/  IMAD.SHL.U32 R2, R2, 0x20, RZ ;  /* 0x0000002002027824 */ /* 0x002fc400078e00ff */
[----:B---3--:R-:W-:Y:S01]  /*00a0*/  IMAD.SHL.U32 R21, R0, 0x4, RZ ;  /* 0x0000000400157824 */ /* 0x008fe200078e00ff */
[----:B------:R-:W-:Y:S01]  /*00b0*/  SHF.R.U32.HI R8, RZ, 0x3, R0 ;  /* 0x00000003ff087819 */ /* 0x000fe20000011600 */
[----:B----4-:R-:W-:-:S03]  /*00c0*/  IMAD.SHL.U32 R3, R3, 0x20, RZ ;  /* 0x0000002003037824 */ /* 0x010fc600078e00ff */
[----:B------:R-:W-:Y:S02]  /*00d0*/  LOP3.LUT R21, R2, 0x1c, R21, 0xf8, !PT ;  /* 0x0000001c02157812 */ /* 0x000fe400078ef815 */
[----:B------:R-:W-:Y:S02]  /*00e0*/  SGXT.U32 R8, R8, 0x4 ;  /* 0x000000040808781a */ /* 0x000fe40000000000 */
[----:B------:R-:W-:Y:S02]  /*00f0*/  ISETP.GE.AND P0, PT, R21, 0x18, PT ;  /* 0x000000181500780c */ /* 0x000fe40003f06270 */
[----:B------:R-:W-:Y:S02]  /*0100*/  LOP3.LUT R6, R3, R8, RZ, 0xfc, !PT ;  /* 0x0000000803067212 */ /* 0x000fe400078efcff */
[----:B------:R-:W-:Y:S02]  /*0110*/  LOP3.LUT R14, R3, 0x10, R8, 0xfe, !PT ;  /* 0x00000010030e7812 */ /* 0x000fe400078efe08 */
[C---:B------:R-:W-:Y:S01]  /*0120*/  ISETP.LT.AND P1, PT, R6.reuse, 0x100, !P0 ;  /* 0x000001000600780c */ /* 0x040fe20004721270 */
[----:B------:R-:W-:Y:S01]  /*0130*/  IMAD R23, R6, 0x18, R21 ;  /* 0x0000001806177824 */ /* 0x000fe200078e0215 */
[----:B------:R-:W-:-:S02]  /*0140*/  CS2R R6, SRZ ;  /* 0x0000000000067805 */ /* 0x000fc4000001ff00 */
[----:B------:R-:W-:Y:S02]  /*0150*/  CS2R R8, SRZ ;  /* 0x0000000000087805 */ /* 0x000fe4000001ff00 */
[----:B------:R-:W-:Y:S01]  /*0160*/  ISETP.LT.AND P2, PT, R14, 0x100, !P0 ;  /* 0x000001000e00780c */ /* 0x000fe20004741270 */
[----:B--2---:R-:W-:Y:S01]  /*0170*/  IMAD.WIDE R16, R23, 0x4, R26 ;  /* 0x0000000417107825 */ /* 0x004fe200078e021a */
[----:B------:R-:W-:-:S03]  /*0180*/  CS2R R10, SRZ ;  /* 0x00000000000a7805 */ /* 0x000fc6000001ff00 */
[----:B-----5:R-:W-:-:S04]  /*0190*/  IMAD.WIDE R22, R23, 0x4, R24 ;  /* 0x0000000417167825 */ /* 0x020fc800078e0218 */
[----:B------:R-:W-:Y:S01]  /*01a0*/  IMAD R19, R14, 0x18, R21 ;  /* 0x000000180e137824 */ /* 0x000fe200078e0215 */
[----:B------:R1:W2:Y:S01]  /*01b0*/  @P1 LDG.E.EL.128 R4, desc[UR6][R16.64] ;  /* 0x0000000610041981 */ /* 0x0002a2000c2e1d00 */
[----:B0-----:R-:W-:Y:S01]  /*01c0*/  IMAD.WIDE R28, R21, 0x4, R28 ;  /* 0x00000004151c7825 */ /* 0x001fe200078e021c */
[----:B------:R-:W-:Y:S02]  /*01d0*/  CS2R R20, SRZ ;  /* 0x0000000000147805 */ /* 0x000fe4000001ff00 */
[----:B------:R-:W-:Y:S01]  /*01e0*/  CS2R R12, SRZ ;  /* 0x00000000000c7805 */ /* 0x000fe2000001ff00 */
[----:B------:R0:W3:Y:S01]  /*01f0*/  @P1 LDG.E.EL.128 R8, desc[UR6][R22.64] ;  /* 0x0000000616081981 */ /* 0x0000e2000c2e1d00 */
[----:B------:R-:W-:Y:S01]  /*0200*/  IMAD.WIDE R26, R19, 0x4, R26 ;  /* 0x00000004131a7825 */ /* 0x000fe200078e021a */
[----:B------:R-:W-:-:S03]  /*0210*/  CS2R R14, SRZ ;  /* 0x00000000000e7805 */ /* 0x000fc6000001ff00 */
[----:B------:R-:W-:Y:S01]  /*0220*/  IMAD.WIDE R24, R19, 0x4, R24 ;  /* 0x0000000413187825 */ /* 0x000fe200078e0218 */
[----:B-1----:R-:W-:Y:S02]  /*0230*/  CS2R R16, SRZ ;  /* 0x0000000000107805 */ /* 0x002fe4000001ff00 */
[----:B------:R-:W-:Y:S01]  /*0240*/  CS2R R18, SRZ ;  /* 0x0000000000127805 */ /* 0x000fe2000001ff00 */
[----:B------:R1:W4:Y:S01]  /*0250*/  @P2 LDG.E.EL.128 R12, desc[UR6][R26.64] ;  /* 0x000000061a0c2981 */ /* 0x000322000c2e1d00 */
[----:B0-----:R-:W-:-:S04]  /*0260*/  CS2R R22, SRZ ;  /* 0x0000000000167805 */ /* 0x001fc8000001ff00 */
[----:B------:R-:W5:Y:S04]  /*0270*/  @P2 LDG.E.EL.128 R16, desc[UR6][R24.64] ;  /* 0x0000000618102981 */ /* 0x000f68000c2e1d00 */
[----:B------:R-:W5:Y:S01]  /*0280*/  @!P0 LDG.E.EL.128 R20, desc[UR6][R28.64] ;  /* 0x000000061c148981 */ /* 0x000f62000c2e1d00 */
[----:B-1----:R-:W0:Y:S01]  /*0290*/  LDC.64 R26, c[0x0][0x228] ;  /* 0x00008a00ff1a7b82 */ /* 0x002e220000000a00 */
[C---:B-----5:R-:W-:Y:S01]  /*02a0*/  FADD R18, -R22.reuse, R18 ;  /* 0x0000001216127221 */ /* 0x060fe20000000100 */
[----:B---3--:R-:W-:Y:S01]  /*02b0*/  FADD R22, -R22, R10 ;  /* 0x0000000a16167221 */ /* 0x008fe20000000100 */
[----:B------:R-:W-:Y:S02]  /*02c0*/  IMAD.SHL.U32 R10, R0, 0x4, RZ ;  /* 0x00000004000a7824 */ /* 0x000fe400078e00ff */
[----:B------:R-:W-:Y:S01]  /*02d0*/  FADD R24, -R21, R17 ;  /* 0x0000001115187221 */ /* 0x000fe20000000100 */
[----:B------:R-:W-:-:S02]  /*02e0*/  FADD R19, -R23, R19 ;  /* 0x0000001317137221 */ /* 0x000fc40000000100 */
[----:B------:R-:W-:Y:S01]  /*02f0*/  LOP3.LUT R17, R2, 0x1c, R10, 0xf8, !PT ;  /* 0x0000001c02117812 */ /* 0x000fe200078ef80a */
[----:B------:R-:W-:Y:S01]  /*0300*/  FADD R23, -R23, R11 ;  /* 0x0000000b17177221 */ /* 0x000fe20000000100 */
[----:B------:R-:W-:Y:S01]  /*0310*/  FADD R21, -R21, R9 ;  /* 0x0000000915157221 */ /* 0x000fe20000000100 */
[----:B------:R-:W-:Y:S01]  /*0320*/  LOP3.LUT R3, R3, 0x1c, R10, 0xf8, !PT ;  /* 0x0000001c03037812 */ /* 0x000fe200078ef80a */
[----:B------:R-:W-:Y:S01]  /*0330*/  FADD R25, -R20, R8 ;  /* 0x0000000814197221 */ /* 0x000fe20000000100 */
[----:B------:R-:W-:Y:S02]  /*0340*/  CS2R R8, SRZ ;  /* 0x0000000000087805 */ /* 0x000fe4000001ff00 */
[----:B------:R-:W-:Y:S01]  /*0350*/  CS2R R10, SRZ ;  /* 0x00000000000a7805 */ /* 0x000fe2000001ff00 */
[----:B0-----:R-:W-:-:S05]  /*0360*/  IMAD.WIDE R26, R17, 0x4, R26 ;  /* 0x00000004111a7825 */ /* 0x001fca00078e021a */
[----:B------:R-:W3:Y:S01]  /*0370*/  @!P0 LDG.E.EL.128 R8, desc[UR6][R26.64] ;  /* 0x000000061a088981 */ /* 0x000ee2000c2e1d00 */
[----:B------:R-:W-:Y:S01]  /*0380*/  FADD R16, -R20, R16 ;  /* 0x0000001014107221 */ /* 0x000fe20000000100 */
[----:B---3--:R-:W-:-:S04]  /*0390*/  FADD R9, R9, 9.9999997473787516356e-06 ;  /* 0x3727c5ac09097421 */ /* 0x008fc80000000000 */
[----:B------:R-:W0:Y:S01]  /*03a0*/  MUFU.SQRT R28, R9 ;  /* 0x00000009001c7308 */ /* 0x000e220000002000 */
[----:B------:R-:W-:Y:S01]  /*03b0*/  FADD R10, R10, 9.9999997473787516356e-06 ;  /* 0x3727c5ac0a0a7421 */ /* 0x000fe20000000000 */
[----:B------:R-:W-:-:S06]  /*03c0*/  FADD R20, R8, 9.9999997473787516356e-06 ;  /* 0x3727c5ac08147421 */ /* 0x000fcc0000000000 */
[----:B------:R-:W1:Y:S01]  /*03d0*/  MUFU.SQRT R10, R10 ;  /* 0x0000000a000a7308 */ /* 0x000e620000002000 */
[----:B0-----:R-:W-:-:S07]  /*03e0*/  FSETP.GT.AND P2, PT, R28, 8.50705917302346158658e+37, PT ;  /* 0x7e8000001c00780b */ /* 0x001fce0003f44000 */
[----:B------:R-:W0:Y:S01]  /*03f0*/  MUFU.SQRT R8, R20 ;  /* 0x0000001400087308 */ /* 0x000e220000002000 */
[----:B------:R-:W-:Y:S01]  /*0400*/  FSETP.GEU.AND P3, PT, R28, 1.175494350822287508e-38, PT ;  /* 0x008000001c00780b */ /* 0x000fe20003f6e000 */
[----:B------:R-:W-:Y:S01]  /*0410*/  FADD R11, R11, 9.9999997473787516356e-06 ;  /* 0x3727c5ac0b0b7421 */ /* 0x000fe20000000000 */
[C---:B-1----:R-:W-:Y:S02]  /*0420*/  FSETP.GT.AND P4, PT, R10.reuse, 8.50705917302346158658e+37, PT ;  /* 0x7e8000000a00780b */ /* 0x042fe40003f84000 */
[----:B------:R-:W-:Y:S01]  /*0430*/  FSETP.GEU.AND P5, PT, R10, 1.175494350822287508e-38, PT ;  /* 0x008000000a00780b */ /* 0x000fe20003fae000 */
[----:B------:R-:W-:Y:S02]  /*0440*/  @P2 FMUL R28, R28, 0.25 ;  /* 0x3e8000001c1c2820 */ /* 0x000fe40000400000 */
[----:B------:R1:W3:Y:S01]  /*0450*/  MUFU.SQRT R29, R11 ;  /* 0x0000000b001d7308 */ /* 0x0002e20000002000 */
[----:B0-----:R-:W-:-:S05]  /*0460*/  FSETP.GT.AND P6, PT, R8, 8.50705917302346158658e+37, PT ;  /* 0x7e8000000800780b */ /* 0x001fca0003fc4000 */
[----:B------:R-:W-:Y:S01]  /*0470*/  @!P3 FMUL R28, R28, 16777216 ;  /* 0x4b8000001c1cb820 */ /* 0x000fe20000400000 */
[----:B------:R-:W-:Y:S01]  /*0480*/  HFMA2.MMA R9, -RZ, RZ, 1.625, 0 ;  /* 0x3e800000ff097435 */ /* 0x000fe200000001ff */
[----:B------:R-:W-:Y:S01]  /*0490*/  FSETP.GEU.AND P1, PT, R8, 1.175494350822287508e-38, PT ;  /* 0x008000000800780b */ /* 0x000fe20003f2e000 */
[----:B------:R-:W-:-:S03]  /*04a0*/  @P4 FMUL R10, R10, 0.25 ;  /* 0x3e8000000a0a4820 */ /* 0x000fc60000400000 */
[----:B------:R-:W0:Y:S01]  /*04b0*/  MUFU.RCP R28, R28 ;  /* 0x0000001c001c7308 */ /* 0x000e220000001000 */
[----:B------:R-:W-:-:S04]  /*04c0*/  @!P5 FMUL R10, R10, 16777216 ;  /* 0x4b8000000a0ad820 */ /* 0x000fc80000400000 */
[C---:B-1----:R-:W-:Y:S01]  /*04d0*/  FSEL R11, R9.reuse, 1, P2 ;  /* 0x3f800000090b7808 */ /* 0x042fe20001000000 */
[----:B------:R-:W-:Y:S01]  /*04e0*/  @P6 FMUL R8, R8, 0.25 ;  /* 0x3e80000008086820 */ /* 0x000fe20000400000 */
[----:B------:R-:W-:Y:S02]  /*04f0*/  FSEL R27, R9, 1, P6 ;  /* 0x3f800000091b7808 */ /* 0x000fe40003000000 */
[----:B---3--:R-:W-:Y:S01]  /*0500*/  FSETP.GT.AND P6, PT, R29, 8.50705917302346158658e+37, PT ;  /* 0x7e8000001d00780b */ /* 0x008fe20003fc4000 */
[----:B------:R-:W-:Y:S01]  /*0510*/  @!P1 FMUL R8, R8, 16777216 ;  /* 0x4b80000008089820 */ /* 0x000fe20000400000 */
[----:B------:R-:W1:Y:S01]  /*0520*/  MUFU.RCP R10, R10 ;  /* 0x0000000a000a7308 */ /* 0x000e620000001000 */
[----:B------:R-:W-:Y:S01]  /*0530*/  @!P3 FMUL R11, R11, 16777216 ;  /* 0x4b8000000b0bb820 */ /* 0x000fe20000400000 */
[----:B------:R-:W-:Y:S01]  /*0540*/  @!P1 FMUL R27, R27, 16777216 ;  /* 0x4b8000001b1b9820 */ /* 0x000fe20000400000 */
[----:B------:R-:W-:-:S05]  /*0550*/  FSETP.GEU.AND P1, PT, R29, 1.175494350822287508e-38, PT ;  /* 0x008000001d00780b */ /* 0x000fca0003f2e000 */
[----:B------:R0:W3:Y:S02]  /*0560*/  MUFU.RCP R20, R8 ;  /* 0x0000000800147308 */ /* 0x0000e40000001000 */
[----:B0-----:R-:W-:Y:S01]  /*0570*/  FMUL R8, R28, R11 ;  /* 0x0000000b1c087220 */ /* 0x001fe20000400000 */
[----:B------:R-:W-:Y:S01]  /*0580*/  FSEL R11, R9, 1, P4 ;  /* 0x3f800000090b7808 */ /* 0x000fe20002000000 */
[----:B------:R-:W-:-:S04]  /*0590*/  @P6 FMUL R29, R29, 0.25 ;  /* 0x3e8000001d1d6820 */ /* 0x000fc80000400000 */
[----:B------:R-:W-:Y:S01]  /*05a0*/  @!P5 FMUL R11, R11, 16777216 ;  /* 0x4b8000000b0bd820 */ /* 0x000fe20000400000 */
[----:B------:R-:W-:Y:S01]  /*05b0*/  FSEL R26, R9, 1, P6 ;  /* 0x3f800000091a7808 */ /* 0x000fe20003000000 */
[----:B------:R-:W-:Y:S02]  /*05c0*/  @!P1 FMUL R29, R29, 16777216 ;  /* 0x4b8000001d1d9820 */ /* 0x000fe40000400000 */
[----:B-1----:R-:W-:Y:S02]  /*05d0*/  FMUL R9, R10, R11 ;  /* 0x0000000b0a097220 */ /* 0x002fe40000400000 */
[----:B------:R-:W0:Y:S01]  /*05e0*/  LDC.64 R10, c[0x0][0x230] ;  /* 0x00008c00ff0a7b82 */ /* 0x000e220000000a00 */
[----:B---3--:R-:W-:Y:S02]  /*05f0*/  FMUL R20, R20, R27 ;  /* 0x0000001b14147220 */ /* 0x008fe40000400000 */
[----:B------:R1:W3:Y:S01]  /*0600*/  MUFU.RCP R27, R29 ;  /* 0x0000001d001b7308 */ /* 0x0002e20000001000 */
[----:B------:R-:W-:-:S04]  /*0610*/  @!P1 FMUL R26, R26, 16777216 ;  /* 0x4b8000001a1a9820 */ /* 0x000fc80000400000 */
[----:B-1----:R-:W1:Y:S01]  /*0620*/  LDC.64 R28, c[0x0][0x238] ;  /* 0x00008e00ff1c7b82 */ /* 0x002e620000000a00 */
[----:B---3--:R-:W-:Y:S01]  /*0630*/  FMUL R27, R27, R26 ;  /* 0x0000001a1b1b7220 */ /* 0x008fe20000400000 */
[----:B------:R-:W-:Y:S01]  /*0640*/  FMUL R26, R18, R9 ;  /* 0x00000009121a7220 */ /* 0x000fe20000400000 */
[-C--:B------:R-:W-:Y:S02]  /*0650*/  FMUL R21, R21, R8.reuse ;  /* 0x0000000815157220 */ /* 0x080fe40000400000 */
[-C--:B------:R-:W-:Y:S01]  /*0660*/  FMUL R23, R23, R27.reuse ;  /* 0x0000001b17177220 */ /* 0x080fe20000400000 */
[----:B------:R-:W-:Y:S01]  /*0670*/  FMUL R27, R19, R27 ;  /* 0x0000001b131b7220 */ /* 0x000fe20000400000 */
[----:B------:R-:W-:Y:S01]  /*0680*/  FMUL R24, R24, R8 ;  /* 0x0000000818187220 */ /* 0x000fe20000400000 */
[----:B------:R-:W-:Y:S01]  /*0690*/  FMUL R22, R22, R9 ;  /* 0x0000000916167220 */ /* 0x000fe20000400000 */
[----:B0-----:R-:W-:Y:S01]  /*06a0*/  IMAD.WIDE R18, R17, 0x4, R10 ;  /* 0x0000000411127825 */ /* 0x001fe200078e020a */
[----:B------:R-:W-:-:S02]  /*06b0*/  CS2R R8, SRZ ;  /* 0x0000000000087805 */ /* 0x000fc4000001ff00 */
[----:B------:R-:W-:Y:S01]  /*06c0*/  CS2R R10, SRZ ;  /* 0x00000000000a7805 */ /* 0x000fe2000001ff00 */
[-C--:B------:R-:W-:Y:S01]  /*06d0*/  FMUL R25, R25, R20.reuse ;  /* 0x0000001419197220 */ /* 0x080fe20000400000 */
[----:B------:R-:W-:-:S04]  /*06e0*/  FMUL R20, R16, R20 ;  /* 0x0000001410147220 */ /* 0x000fc80000400000 */
[----:B------:R0:W3:Y:S01]  /*06f0*/  @!P0 LDG.E.EL.128 R8, desc[UR6][R18.64] ;  /* 0x0000000612088981 */ /* 0x0000e2000c2e1d00 */
[----:B-1----:R-:W-:Y:S01]  /*0700*/  IMAD.WIDE R28, R17, 0x4, R28 ;  /* 0x00000004111c7825 */ /* 0x002fe200078e021c */
[----:B------:R-:W-:Y:S02]  /*0710*/  CS2R R16, SRZ ;  /* 0x0000000000107805 */ /* 0x000fe4000001ff00 */
[----:B0-----:R-:W-:-:S06]  /*0720*/  CS2R R18, SRZ ;  /* 0x0000000000127805 */ /* 0x001fcc000001ff00 */
[----:B------:R-:W3:Y:S01]  /*0730*/  @!P0 LDG.E.EL.128 R16, desc[UR6][R28.64] ;  /* 0x000000061c108981 */ /* 0x000ee2000c2e1d00 */
[----:B------:R-:W0:Y:S01]  /*0740*/  S2UR UR5, SR_CgaCtaId ;  /* 0x00000000000579c3 */ /* 0x000e220000008800 */
[----:B------:R-:W-:Y:S02]  /*0750*/  UMOV UR4, 0x400 ;  /* 0x0000040000047882 */ /* 0x000fe40000000000 */
[----:B0-----:R-:W-:Y:S01]  /*0760*/  UPRMT UR4, UR5, 0x654, UR4 ;  /* 0x0000065405047896 */ /* 0x001fe20008000004 */
[----:B------:R-:W-:Y:S01]  /*0770*/  ISETP.GE.AND P0, PT, R3, 0x100, PT ;  /* 0x000001000300780c */ /* 0x000fe20003f06270 */
[-CC-:B---3--:R-:W-:Y:S01]  /*0780*/  FFMA R25, R25, R8.reuse, R16.reuse ;  /* 0x0000000819197223 */ /* 0x188fe20000000010 */
[----:B------:R-:W-:Y:S01]  /*0790*/  FFMA R20, R20, R8, R16 ;  /* 0x0000000814147223 */ /* 0x000fe20000000010 */
[----:B------:R-:W-:Y:S02]  /*07a0*/  IMAD.SHL.U32 R16, R0, 0x80, RZ ;  /* 0x0000008000107824 */ /* 0x000fe400078e00ff */
[----:B------:R-:W-:Y:S01]  /*07b0*/  FFMA R8, R21, R9, R17 ;  /* 0x0000000915087223 */ /* 0x000fe20000000011 */
[----:B------:R-:W-:-:S02]  /*07c0*/  SHF.R.U32.HI R21, RZ, 0x3, R0 ;  /* 0x00000003ff157819 */ /* 0x000fc40000011600 */
[----:B------:R-:W-:Y:S02]  /*07d0*/  LOP3.LUT R16, R16, 0x380, RZ, 0xc0, !PT ;  /* 0x0000038010107812 */ /* 0x000fe400078ec0ff */
[----:B------:R-:W-:Y:S01]  /*07e0*/  SGXT.U32 R29, R21, 0x4 ;  /* 0x00000004151d781a */ /* 0x000fe20000000000 */
[----:B------:R-:W-:Y:S01]  /*07f0*/  FFMA R24, R24, R9, R17 ;  /* 0x0000000918187223 */ /* 0x000fe20000000011 */
[----:B------:R-:W-:Y:S01]  /*0800*/  SHF.R.U32.HI R21, RZ, 0x3, R16 ;  /* 0x00000003ff157819 */ /* 0x000fe20000011610 */
[-CC-:B------:R-:W-:Y:S01]  /*0810*/  FFMA R9, R22, R10.reuse, R18.reuse ;  /* 0x0000000a16097223 */ /* 0x180fe20000000012 */
[----:B------:R-:W-:Y:S01]  /*0820*/  FFMA R17, R26, R10, R18 ;  /* 0x0000000a1a117223 */ /* 0x000fe20000000012 */
[-CC-:B------:R-:W-:Y:S01]  /*0830*/  FFMA R10, R23, R11.reuse, R19.reuse ;  /* 0x0000000b170a7223 */ /* 0x180fe20000000013 */
[----:B------:R-:W-:Y:S01]  /*0840*/  FFMA R22, R27, R11, R19 ;  /* 0x0000000b1b167223 */ /* 0x000fe20000000013 */
[----:B------:R-:W-:Y:S02]  /*0850*/  LOP3.LUT R11, R21, R16, R29, 0xfe, !PT ;  /* 0x00000010150b7212 */ /* 0x000fe400078efe1d */
[----:B------:R-:W-:-:S02]  /*0860*/  LOP3.LUT R21, R16, R29, RZ, 0xfc, !PT ;  /* 0x0000001d10157212 */ /* 0x000fc400078efcff */
[C---:B------:R-:W-:Y:S02]  /*0870*/  LOP3.LUT R18, R16.reuse, 0x20, RZ, 0xfc, !PT ;  /* 0x0000002010127812 */ /* 0x040fe400078efcff */
[C---:B------:R-:W-:Y:S02]  /*0880*/  LOP3.LUT R26, R16.reuse, 0x40, RZ, 0xfc, !PT ;  /* 0x00000040101a7812 */ /* 0x040fe400078efcff */
[----:B------:R-:W-:Y:S02]  /*0890*/  LOP3.LUT R16, R16, 0x60, RZ, 0xfc, !PT ;  /* 0x0000006010107812 */ /* 0x000fe400078efcff */
[-C--:B------:R-:W-:Y:S02]  /*08a0*/  LEA.HI R18, R18, R21.reuse, RZ, 0x1d ;  /* 0x0000001512127211 */ /* 0x080fe400078fe8ff */
[-C--:B------:R-:W-:Y:S01]  /*08b0*/  LEA.HI R19, R26, R21.reuse, RZ, 0x1d ;  /* 0x000000151a137211 */ /* 0x080fe200078fe8ff */
[----:B--2---:R-:W-:Y:S01]  /*08c0*/  FADD R4, R25, R4 ;  /* 0x0000000419047221 */ /* 0x004fe20000000000 */
[----:B------:R-:W-:Y:S01]  /*08d0*/  LEA.HI R16, R16, R21, RZ, 0x1d ;  /* 0x0000001510107211 */ /* 0x000fe200078fe8ff */
[----:B------:R-:W-:Y:S01]  /*08e0*/  FADD R8, R8, R5 ;  /* 0x0000000508087221 */ /* 0x000fe20000000000 */
[----:B------:R-:W-:Y:S01]  /*08f0*/  LEA R11, R11, UR4, 0x2 ;  /* 0x000000040b0b7c11 */ /* 0x000fe2000f8e10ff */
[----:B----4-:R-:W-:Y:S01]  /*0900*/  FADD R12, R20, R12 ;  /* 0x0000000c140c7221 */ /* 0x010fe20000000000 */
[----:B------:R-:W-:Y:S01]  /*0910*/  LEA R18, R18, UR4, 0x2 ;  /* 0x0000000412127c11 */ /* 0x000fe2000f8e10ff */
[----:B------:R-:W-:Y:S01]  /*0920*/  FADD R21, R9, R6 ;  /* 0x0000000609157221 */ /* 0x000fe20000000000 */
[----:B------:R-:W-:Y:S01]  /*0930*/  LEA R20, R19, UR4, 0x2 ;  /* 0x0000000413147c11 */ /* 0x000fe2000f8e10ff */
[----:B------:R-:W-:Y:S01]  /*0940*/  FADD R23, R10, R7 ;  /* 0x000000070a177221 */ /* 0x000fe20000000000 */
[----:B------:R-:W-:Y:S01]  /*0950*/  LEA R16, R16, UR4, 0x2 ;  /* 0x0000000410107c11 */ /* 0x000fe2000f8e10ff */
[----:B------:R-:W-:Y:S01]  /*0960*/  FADD R13, R24, R13 ;  /* 0x0000000d180d7221 */ /* 0x000fe20000000000 */
[----:B------:R-:W-:Y:S01]  /*0970*/  STS [R11], R4 ;  /* 0x000000040b007388 */ /* 0x000fe20000000800 */
[----:B------:R-:W-:Y:S01]  /*0980*/  FADD R17, R17, R14 ;  /* 0x0000000e11117221 */ /* 0x000fe20000000000 */
[----:B------:R-:W-:-:S02]  /*0990*/  FADD R15, R22, R15 ;  /* 0x0000000f160f7221 */ /* 0x000fc40000000000 */
[----:B------:R0:W-:Y:S04]  /*09a0*/  STS [R18+0x80], R8 ;  /* 0x0000800812007388 */ /* 0x0001e80000000800 */
[----:B------:R-:W-:Y:S04]  /*09b0*/  STS [R20+0x100], R21 ;  /* 0x0001001514007388 */ /* 0x000fe80000000800 */
[----:B------:R-:W-:Y:S01]  /*09c0*/  STS [R16+0x180], R23 ;  /* 0x0001801710007388 */ /* 0x000fe20000000800 */
[----:B------:R-:W-:Y:S01]  /*09d0*/  IMAD.SHL.U32 R10, R0, 0x4, RZ ;  /* 0x00000004000a7824 */ /* 0x000fe200078e00ff */
[----:B------:R-:W-:Y:S01]  /*09e0*/  SHF.R.U32.HI R5, RZ, 0x1, R0 ;  /* 0x00000001ff057819 */ /* 0x000fe20000011600 */
[----:B0-----:R-:W0:Y:S01]  /*09f0*/  LDC.64 R8, c[0x0][0x240] ;  /* 0x00009000ff087b82 */ /* 0x001e220000000a00 */
[----:B------:R1:W-:Y:S04]  /*0a00*/  STS [R11+0x40], R12 ;  /* 0x0000400c0b007388 */ /* 0x0003e80000000800 */
[----:B------:R2:W-:Y:S04]  /*0a10*/  STS [R18+0xc0], R13 ;  /* 0x0000c00d12007388 */ /* 0x0005e80000000800 */
[----:B------:R-:W-:Y:S04]  /*0a20*/  STS [R20+0x140], R17 ;  /* 0x0001401114007388 */ /* 0x000fe80000000800 */
[----:B------:R-:W-:Y:S01]  /*0a30*/  STS [R16+0x1c0], R15 ;  /* 0x0001c00f10007388 */ /* 0x000fe20000000800 */
[----:B------:R-:W-:-:S02]  /*0a40*/  LOP3.LUT R10, R10, 0x1fc, RZ, 0xc0, !PT ;  /* 0x000001fc0a0a7812 */ /* 0x000fc400078ec0ff */
[----:B------:R-:W-:-:S04]  /*0a50*/  LOP3.LUT R5, R5, 0x3c, RZ, 0xc0, !PT ;  /* 0x0000003c05057812 */ /* 0x000fc800078ec0ff */
[----:B------:R-:W-:-:S04]  /*0a60*/  IADD3 R5, R10, R5, RZ ;  /* 0x000000050a057210 */ /* 0x000fc80007ffe0ff */
[----:B------:R-:W-:Y:S01]  /*0a70*/  LEA R5, R5, UR4, 0x2 ;  /* 0x0000000405057c11 */ /* 0x000fe2000f8e10ff */
[----:B------:R-:W-:Y:S01]  /*0a80*/  BAR.SYNC.DEFER_BLOCKING 0x0 ;  /* 0x0000000000007b1d */ /* 0x000fe20000010000 */
[----:B------:R-:W-:-:S04]  /*0a90*/  SHF.R.S32.HI R14, RZ, 0x1f, R3 ;  /* 0x0000001fff0e7819 */ /* 0x000fc80000011403 */
[----:B------:R-:W-:Y:S02]  /*0aa0*/  LEA.HI R14, R14, R3, RZ, 0x6 ;  /* 0x000000030e0e7211 */ /* 0x000fe400078f30ff */
[----:B------:R-:W-:Y:S02]  /*0ab0*/  SHF.R.U32.HI R19, RZ, 0x3, R0 ;  /* 0x00000003ff137819 */ /* 0x000fe40000011600 */
[----:B------:R-:W-:Y:S01]  /*0ac0*/  LOP3.LUT R0, R14, 0xffffffc0, RZ, 0xc0, !PT ;  /* 0xffffffc00e007812 */ /* 0x000fe200078ec0ff */
[----:B------:R-:W3:Y:S04]  /*0ad0*/  LDS.128 R4, [R5] ;  /* 0x0000000005047984 */ /* 0x000ee80000000c00 */
[----:B-1----:R-:W-:Y:S01]  /*0ae0*/  IMAD.IADD R11, R3, 0x1, -R0 ;  /* 0x00000001030b7824 */ /* 0x002fe200078e0a00 */
[----:B------:R-:W-:-:S02]  /*0af0*/  SGXT.U32 R19, R19, 0x4 ;  /* 0x000000041313781a */ /* 0x000fc40000000000 */
[----:B------:R-:W-:Y:S02]  /*0b00*/  LOP3.LUT R0, R10, 0x200, RZ, 0xfc, !PT ;  /* 0x000002000a007812 */ /* 0x000fe400078efcff */
[----:B------:R-:W-:Y:S02]  /*0b10*/  SHF.R.S32.HI R14, RZ, 0x6, R14 ;  /* 0x00000006ff0e7819 */ /* 0x000fe4000001140e */
[----:B------:R-:W-:Y:S02]  /*0b20*/  LOP3.LUT R3, R2, R19, RZ, 0xfc, !PT ;  /* 0x0000001302037212 */ /* 0x000fe400078efcff */
[----:B------:R-:W-:Y:S02]  /*0b30*/  SHF.R.U32.HI R12, RZ, 0x3, R0 ;  /* 0x00000003ff0c7819 */ /* 0x000fe40000011600 */
[----:B------:R-:W-:Y:S01]  /*0b40*/  LOP3.LUT R0, R2, 0x10, R19, 0xfe, !PT ;  /* 0x0000001002007812 */ /* 0x000fe200078efe13 */
[----:B------:R-:W-:Y:S01]  /*0b50*/  IMAD R11, R14, 0x600, R11 ;  /* 0x000006000e0b7824 */ /* 0x000fe200078e020b */
[----:B------:R-:W-:-:S02]  /*0b60*/  ISETP.LT.AND P1, PT, R3, 0x18, !P0 ;  /* 0x000000180300780c */ /* 0x000fc40004721270 */
[----:B------:R-:W-:Y:S01]  /*0b70*/  ISETP.LT.AND P0, PT, R0, 0x18, !P0 ;  /* 0x000000180000780c */ /* 0x000fe20004701270 */
[----:B------:R-:W-:Y:S01]  /*0b80*/  IMAD R3, R3, 0x40, R11 ;  /* 0x0000004003037824 */ /* 0x000fe200078e020b */
[----:B--2---:R-:W-:-:S03]  /*0b90*/  LOP3.LUT R13, R12, 0x7c, RZ, 0xc0, !PT ;  /* 0x0000007c0c0d7812 */ /* 0x004fc600078ec0ff */
[----:B0-----:R-:W-:Y:S01]  /*0ba0*/  IMAD.WIDE R2, R3, 0x4, R8 ;  /* 0x0000000403027825 */ /* 0x001fe200078e0208 */
[----:B------:R-:W-:-:S04]  /*0bb0*/  IADD3 R13, R10, R13, RZ ;  /* 0x0000000d0a0d7210 */ /* 0x000fc80007ffe0ff */
[----:B------:R-:W-:Y:S01]  /*0bc0*/  LEA R13, R13, UR4, 0x2 ;  /* 0x000000040d0d7c11 */ /* 0x000fe2000f8e10ff */
[----:B---3--:R0:W-:Y:S02]  /*0bd0*/  @P1 STG.E.128 desc[UR6][R2.64], R4 ;  /* 0x0000000402001986 */ /* 0x0081e4000c101d06 */
[----:B0-----:R-:W-:Y:S05]  /*0be0*/  @!P0 EXIT ;  /* 0x000000000000894d */ /* 0x001fea0003800000 */
[----:B------:R-:W0:Y:S01]  /*0bf0*/  LDS.128 R12, [R13+0x800] ;  /* 0x000800000d0c7984 */ /* 0x000e220000000c00 */
[----:B------:R-:W-:-:S04]  /*0c00*/  IMAD R11, R0, 0x40, R11 ;  /* 0x00000040000b7824 */ /* 0x000fc800078e020b */
[----:B------:R-:W-:-:S05]  /*0c10*/  IMAD.WIDE R8, R11, 0x4, R8 ;  /* 0x000000040b087825 */ /* 0x000fca00078e0208 */
[----:B0-----:R-:W-:Y:S01]  /*0c20*/  STG.E.128 desc[UR6][R8.64], R12 ;  /* 0x0000000c08007986 */ /* 0x001fe2000c101d06 */
[----:B------:R-:W-:Y:S05]  /*0c30*/  EXIT ;  /* 0x000000000000794d */ /* 0x000fea0003800000 */
.L_x_0:
[----:B------:R-:W-:-:S00]  /*0c40*/  BRA `(.L_x_0) ;  /* 0xfffffffc00fc7947 */ /* 0x000fc0000383ffff */
[----:B------:R-:W-:-:S00]  /*0c50*/  NOP ;  /* 0x0000000000007918 */ /* 0x000fc00000000000 */
        /* <DEDUP_REMOVED lines=10> */
.L_x_1:


//--------------------- .nv.global.init           --------------------------
	.section	.nv.global.init,"aw",@progbits
.nv.global.init:
	.type		_$_str,@object
	.size		_$_str,(_$_str_$_2 - _$_str)
_$_str:
        /*0000*/ 	.byte	0x5f, 0x5f, 0x43, 0x55, 0x44, 0x41, 0x5f, 0x46, 0x54, 0x5a, 0x00
	.type		_$_str_$_2,@object
	.size		_$_str_$_2,(.L_1 - _$_str_$_2)
_$_str_$_2:
        /*000b*/ 	.byte	0x5f, 0x5f, 0x43, 0x55, 0x44, 0x41, 0x5f, 0x50, 0x52, 0x45, 0x43, 0x5f, 0x53, 0x51, 0x52, 0x54
        /*001b*/ 	.byte	0x00
.L_1:


//--------------------- .nv.shared.triton_poi_fused__native_batch_norm_legit_no_training_add_13 --------------------------
	.section	.nv.shared.triton_poi_fused__native_batch_norm_legit_no_training_add_13,"aw",@nobits
	.sectionflags	@""
	.align	16
	.zero		1024


//--------------------- .nv.constant0.triton_poi_fused__native_batch_norm_legit_no_training_add_13 --------------------------
	.section	.nv.constant0.triton_poi_fused__native_batch_norm_legit_no_training_add_13,"a",@progbits
	.sectionflags	@""
	.align	4
.nv.constant0.triton_poi_fused__native_batch_norm_legit_no_training_add_13:
	.zero		592
